//
// Generated by NVIDIA NVVM Compiler
//
// Compiler Build ID: CL-36424714
// Cuda compilation tools, release 13.0, V13.0.88
// Based on NVVM 20.0.0
//

.version 9.0
.target sm_100
.address_size 64

	// .globl	default_function_kernel

.visible .entry default_function_kernel(
	.param .u64 .ptr .align 1 default_function_kernel_param_0,
	.param .u64 .ptr .align 1 default_function_kernel_param_1,
	.param .u64 .ptr .align 1 default_function_kernel_param_2
)
.maxntid 50
{
	.reg .pred 	%p<2>;
	.reg .b32 	%r<9>;
	.reg .b32 	%f<6>;
	.reg .b64 	%rd<13>;

	ld.param.u64 	%rd1, [default_function_kernel_param_0];
	ld.param.u64 	%rd2, [default_function_kernel_param_1];
	ld.param.u64 	%rd3, [default_function_kernel_param_2];
	cvta.to.global.u64 	%rd4, %rd3;
	mov.u32 	%r1, %ctaid.x;
	mov.u32 	%r3, %tid.x;
	mad.lo.s32 	%r2, %r1, 50, %r3;
	mul.wide.u32 	%rd5, %r2, 4;
	add.s64 	%rd6, %rd4, %rd5;
	ld.global.nc.f32 	%f5, [%rd6];
	setp.gt.f32 	%p1, %f5, 0f00000000;
	@%p1 bra 	$L__BB0_2;
	cvta.to.global.u64 	%rd7, %rd1;
	mad.lo.s32 	%r4, %r1, -48, %r2;
	mul.hi.u32 	%r5, %r4, -1431655765;
	shr.u32 	%r6, %r5, 2;
	mul.lo.s32 	%r7, %r6, 6;
	sub.s32 	%r8, %r4, %r7;
	mul.wide.u32 	%rd8, %r8, 4;
	add.s64 	%rd9, %rd7, %rd8;
	ld.global.nc.f32 	%f4, [%rd9];
	mul.f32 	%f5, %f5, %f4;
$L__BB0_2:
	cvta.to.global.u64 	%rd10, %rd2;
	add.s64 	%rd12, %rd10, %rd5;
	st.global.f32 	[%rd12], %f5;
	ret;

}


// ===== COMPILED SASS (sm_100) =====

	.target	sm_100

	.elftype	@"ET_EXEC"


//--------------------- .note.nv.tkinfo           --------------------------
	.section	.note.nv.tkinfo,"",@"SHT_NOTE"
	.sectionflags	@"SHF_NOTE_NV_TKINFO"
	.tkinfo
        /*0018*/ 	.word	0x00000002
        /*0030*/ 	.string	""
        /*0030*/ 	.string	"ptxas"
        /*0030*/ 	.string	"Cuda compilation tools, release 13.0, V13.0.88"
        /*0030*/ 	.string	"Build cuda_13.0.r13.0/compiler.36424714_0"
        /*0030*/ 	.string	"-arch sm_100 -m 64 "



//--------------------- .note.nv.cuinfo           --------------------------
	.section	.note.nv.cuinfo,"",@"SHT_NOTE"
	.sectionflags	@"SHF_NOTE_NV_CUINFO"
        /*0018*/ 	.short	0x0002
        /*001a*/ 	.short	0x0064
        /*001c*/ 	.short	0x0082
	.zero		2


//--------------------- .nv.info                  --------------------------
	.section	.nv.info,"",@"SHT_CUDA_INFO"
	.align	4


	//----- nvinfo : EIATTR_REGCOUNT
	.align		4
        /*0000*/ 	.byte	0x04, 0x2f
        /*0002*/ 	.short	(.L_1 - .L_0)
	.align		4
.L_0:
        /*0004*/ 	.word	index@(default_function_kernel)
        /*0008*/ 	.word	0x0000000c


	//----- nvinfo : EIATTR_FRAME_SIZE
	.align		4
.L_1:
        /*000c*/ 	.byte	0x04, 0x11
        /*000e*/ 	.short	(.L_3 - .L_2)
	.align		4
.L_2:
        /*0010*/ 	.word	index@(default_function_kernel)
        /*0014*/ 	.word	0x00000000


	//----- nvinfo : EIATTR_MIN_STACK_SIZE
	.align		4
.L_3:
        /*0018*/ 	.byte	0x04, 0x12
        /*001a*/ 	.short	(.L_5 - .L_4)
	.align		4
.L_4:
        /*001c*/ 	.word	index@(default_function_kernel)
        /*0020*/ 	.word	0x00000000
.L_5:


//--------------------- .nv.compat                --------------------------
	.section	.nv.compat,"",@"SHT_CUDA_COMPAT_INFO"
	.align	4
        /*0000*/ 	.byte	0x02, 0x09, 0x00, 0x00, 0x02, 0x02, 0x01, 0x00, 0x02, 0x05, 0x05, 0x00, 0x03, 0x07, 0x01, 0x01
        /*0010*/ 	.byte	0x02, 0x03, 0x00, 0x00, 0x02, 0x06, 0x01, 0x00, 0x04, 0x0b, 0x08, 0x00, 0x09, 0x00, 0x00, 0x00
        /*0020*/ 	.byte	0x00, 0x00, 0x00, 0x00


//--------------------- .nv.info.default_function_kernel --------------------------
	.section	.nv.info.default_function_kernel,"",@"SHT_CUDA_INFO"
	.sectionflags	@""
	.align	4


	//----- nvinfo : EIATTR_CUDA_API_VERSION
	.align		4
        /*0000*/ 	.byte	0x04, 0x37
        /*0002*/ 	.short	(.L_7 - .L_6)
.L_6:
        /*0004*/ 	.word	0x00000082


	//----- nvinfo : EIATTR_KPARAM_INFO
	.align		4
.L_7:
        /*0008*/ 	.byte	0x04, 0x17
        /*000a*/ 	.short	(.L_9 - .L_8)
.L_8:
        /*000c*/ 	.word	0x00000000
        /*0010*/ 	.short	0x0002
        /*0012*/ 	.short	0x0010
        /*0014*/ 	.byte	0x00, 0xf5, 0x21, 0x00


	//----- nvinfo : EIATTR_KPARAM_INFO
	.align		4
.L_9:
        /*0018*/ 	.byte	0x04, 0x17
        /*001a*/ 	.short	(.L_11 - .L_10)
.L_10:
        /*001c*/ 	.word	0x00000000
        /*0020*/ 	.short	0x0001
        /*0022*/ 	.short	0x0008
        /*0024*/ 	.byte	0x00, 0xf5, 0x21, 0x00


	//----- nvinfo : EIATTR_KPARAM_INFO
	.align		4
.L_11:
        /*0028*/ 	.byte	0x04, 0x17
        /*002a*/ 	.short	(.L_13 - .L_12)
.L_12:
        /*002c*/ 	.word	0x00000000
        /*0030*/ 	.short	0x0000
        /*0032*/ 	.short	0x0000
        /*0034*/ 	.byte	0x00, 0xf5, 0x21, 0x00


	//----- nvinfo : EIATTR_SPARSE_MMA_MASK
	.align		4
.L_13:
        /*0038*/ 	.byte	0x03, 0x50
        /*003a*/ 	.short	0x0000


	//----- nvinfo : EIATTR_MAXREG_COUNT
	.align		4
        /*003c*/ 	.byte	0x03, 0x1b
        /*003e*/ 	.short	0x00ff


	//----- nvinfo : EIATTR_MERCURY_ISA_VERSION
	.align		4
        /*0040*/ 	.byte	0x03, 0x5f
        /*0042*/ 	.short	0x0101


	//----- nvinfo : EIATTR_VRC_CTA_INIT_COUNT
	.align		4
        /*0044*/ 	.byte	0x02, 0x4a
	.zero		1
	.zero		1


	//----- nvinfo : EIATTR_EXIT_INSTR_OFFSETS
	.align		4
        /*0048*/ 	.byte	0x04, 0x1c
        /*004a*/ 	.short	(.L_15 - .L_14)


	//   ....[0]....
.L_14:
        /*004c*/ 	.word	0x00000170


	//----- nvinfo : EIATTR_MAX_THREADS
	.align		4
.L_15:
        /*0050*/ 	.byte	0x04, 0x05
        /*0052*/ 	.short	(.L_17 - .L_16)
.L_16:
        /*0054*/ 	.word	0x00000032
        /*0058*/ 	.word	0x00000001
        /*005c*/ 	.word	0x00000001


	//----- nvinfo : EIATTR_CRS_STACK_SIZE
	.align		4
.L_17:
        /*0060*/ 	.byte	0x04, 0x1e
        /*0062*/ 	.short	(.L_19 - .L_18)
.L_18:
        /*0064*/ 	.word	0x00000000


	//----- nvinfo : EIATTR_CBANK_PARAM_SIZE
	.align		4
.L_19:
        /*0068*/ 	.byte	0x03, 0x19
        /*006a*/ 	.short	0x0018


	//----- nvinfo : EIATTR_PARAM_CBANK
	.align		4
        /*006c*/ 	.byte	0x04, 0x0a
        /*006e*/ 	.short	(.L_21 - .L_20)
	.align		4
.L_20:
        /*0070*/ 	.word	index@(.nv.constant0.default_function_kernel)
        /*0074*/ 	.short	0x0380
        /*0076*/ 	.short	0x0018


	//----- nvinfo : EIATTR_SW_WAR
	.align		4
.L_21:
        /*0078*/ 	.byte	0x04, 0x36
        /*007a*/ 	.short	(.L_23 - .L_22)
.L_22:
        /*007c*/ 	.word	0x00000008
.L_23:


//--------------------- .nv.callgraph             --------------------------
	.section	.nv.callgraph,"",@"SHT_CUDA_CALLGRAPH"
	.align	4
	.sectionentsize	8
	.align		4
        /*0000*/ 	.word	0x00000000
	.align		4
        /*0004*/ 	.word	0xffffffff
	.align		4
        /*0008*/ 	.word	0x00000000
	.align		4
        /*000c*/ 	.word	0xfffffffe
	.align		4
        /*0010*/ 	.word	0x00000000
	.align		4
        /*0014*/ 	.word	0xfffffffd
	.align		4
        /*0018*/ 	.word	0x00000000
	.align		4
        /*001c*/ 	.word	0xfffffffc


//--------------------- .text.default_function_kernel --------------------------
	.section	.text.default_function_kernel,"ax",@progbits
	.align	128
        .global         default_function_kernel
        .type           default_function_kernel,@function
        .size           default_function_kernel,(.L_x_3 - default_function_kernel)
        .other          default_function_kernel,@"STO_CUDA_ENTRY STV_DEFAULT"
default_function_kernel:
.text.default_function_kernel:
[----:B------:R-:W-:Y:S01]  /*0000*/  LDC R1, c[0x0][0x37c] ;  /* 0x0000df00ff017b82 */ /* 0x000fe20000000800 */
[----:B------:R-:W0:Y:S07]  /*0010*/  S2R R0, SR_CTAID.X ;  /* 0x0000000000007919 */ /* 0x000e2e0000002500 */
[----:B------:R-:W1:Y:S01]  /*0020*/  LDC.64 R2, c[0x0][0x390] ;  /* 0x0000e400ff027b82 */ /* 0x000e620000000a00 */
[----:B------:R-:W2:Y:S01]  /*0030*/  LDCU.64 UR4, c[0x0][0x358] ;  /* 0x00006b00ff0477ac */ /* 0x000ea20008000a00 */
[----:B------:R-:W0:Y:S06]  /*0040*/  S2R R7, SR_TID.X ;  /* 0x0000000000077919 */ /* 0x000e2c0000002100 */
[----:B------:R-:W3:Y:S01]  /*0050*/  LDC.64 R4, c[0x0][0x388] ;  /* 0x0000e200ff047b82 */ /* 0x000ee20000000a00 */
[----:B0-----:R-:W-:-:S04]  /*0060*/  IMAD R7, R0, 0x32, R7 ;  /* 0x0000003200077824 */ /* 0x001fc800078e0207 */
[----:B-1----:R-:W-:-:S05]  /*0070*/  IMAD.WIDE.U32 R2, R7, 0x4, R2 ;  /* 0x0000000407027825 */ /* 0x002fca00078e0002 */
[----:B--2---:R-:W2:Y:S01]  /*0080*/  LDG.E.CONSTANT R9, desc[UR4][R2.64] ;  /* 0x0000000402097981 */ /* 0x004ea2000c1e9900 */
[----:B------:R-:W-:Y:S01]  /*0090*/  BSSY.RECONVERGENT B0, `(.L_x_0) ;  /* 0x000000c000007945 */ /* 0x000fe20003800200 */
[----:B---3--:R-:W-:Y:S01]  /*00a0*/  IMAD.WIDE.U32 R4, R7, 0x4, R4 ;  /* 0x0000000407047825 */ /* 0x008fe200078e0004 */
[----:B--2---:R-:W-:-:S13]  /*00b0*/  FSETP.GT.AND P0, PT, R9, RZ, PT ;  /* 0x000000ff0900720b */ /* 0x004fda0003f04000 */
[----:B------:R-:W-:Y:S05]  /*00c0*/  @P0 BRA `(.L_x_1) ;  /* 0x0000000000200947 */ /* 0x000fea0003800000 */
[----:B------:R-:W0:Y:S01]  /*00d0*/  LDC.64 R2, c[0x0][0x380] ;  /* 0x0000e000ff027b82 */ /* 0x000e220000000a00 */
[----:B------:R-:W-:-:S04]  /*00e0*/  IMAD R7, R0, -0x30, R7 ;  /* 0xffffffd000077824 */ /* 0x000fc800078e0207 */
[----:B------:R-:W-:-:S05]  /*00f0*/  IMAD.HI.U32 R0, R7, -0x55555555, RZ ;  /* 0xaaaaaaab07007827 */ /* 0x000fca00078e00ff */
[----:B------:R-:W-:-:S05]  /*0100*/  SHF.R.U32.HI R0, RZ, 0x2, R0 ;  /* 0x00000002ff007819 */ /* 0x000fca0000011600 */
[----:B------:R-:W-:-:S04]  /*0110*/  IMAD R7, R0, -0x6, R7 ;  /* 0xfffffffa00077824 */ /* 0x000fc800078e0207 */
[----:B0-----:R-:W-:-:S06]  /*0120*/  IMAD.WIDE.U32 R2, R7, 0x4, R2 ;  /* 0x0000000407027825 */ /* 0x001fcc00078e0002 */
[----:B------:R-:W2:Y:S02]  /*0130*/  LDG.E.CONSTANT R2, desc[UR4][R2.64] ;  /* 0x0000000402027981 */ /* 0x000ea4000c1e9900 */
[----:B--2---:R-:W-:-:S07]  /*0140*/  FMUL R9, R9, R2 ;  /* 0x0000000209097220 */ /* 0x004fce0000400000 */
.L_x_1:
[----:B------:R-:W-:Y:S05]  /*0150*/  BSYNC.RECONVERGENT B0 ;  /* 0x0000000000007941 */ /* 0x000fea0003800200 */
.L_x_0:
[----:B------:R-:W-:Y:S01]  /*0160*/  STG.E desc[UR4][R4.64], R9 ;  /* 0x0000000904007986 */ /* 0x000fe2000c101904 */
[----:B------:R-:W-:Y:S05]  /*0170*/  EXIT ;  /* 0x000000000000794d */ /* 0x000fea0003800000 */
.L_x_2:
[----:B------:R-:W-:-:S00]  /*0180*/  BRA `(.L_x_2) ;  /* 0xfffffffc00fc7947 */ /* 0x000fc0000383ffff */
[----:B------:R-:W-:-:S00]  /*0190*/  NOP ;  /* 0x0000000000007918 */ /* 0x000fc00000000000 */
        /* <DEDUP_REMOVED lines=14> */
.L_x_3:


//--------------------- .nv.shared.reserved.0     --------------------------
	.section	.nv.shared.reserved.0,"aw",@nobits
	.weak		__nv_reservedSMEM_offset_0_alias
	.size		__nv_reservedSMEM_offset_0_alias, 0, 64
	.other		__nv_reservedSMEM_offset_0_alias,@"STO_CUDA_RESERVED_SHARED STV_DEFAULT"
__nv_reservedSMEM_offset_0_alias:
	.zero		0
	.zero		64


//--------------------- .nv.constant0.default_function_kernel --------------------------
	.section	.nv.constant0.default_function_kernel,"a",@progbits
	.sectionflags	@""
	.align	4
.nv.constant0.default_function_kernel:
	.zero		920


//--------------------- SYMBOLS --------------------------

	.type		.nv.reservedSmem.offset0,@object
	.size		.nv.reservedSmem.offset0,0x4
